//
// Generated by NVIDIA NVVM Compiler
//
// Compiler Build ID: CL-21124049
// Cuda compilation tools, release 8.0, V8.0.44
// Based on LLVM 3.4svn
//

.version 5.0
.target sm_20
.address_size 64

	// .globl	_Z13add_neighbourPi

.visible .entry _Z13add_neighbourPi(
	.param .u64 _Z13add_neighbourPi_param_0
)
{
	.reg .b32 	%r<5>;
	.reg .b64 	%rd<5>;

//start
	ld.param.u64 	%rd2, [_Z13add_neighbourPi_param_0];
	cvta.to.global.u64 	%rd3, %rd2;
	mov.u32 	%r2, %tid.x;
	mul.wide.s32 	%rd4, %r2, 4;
	add.s64 	%rd1, %rd3, %rd4;
	ld.global.u32 	%r1, [%rd1+8];
	bar.sync 	0;
	ld.global.u32 	%r3, [%rd1];
	add.s32 	%r4, %r3, %r1;
	st.global.u32 	[%rd1], %r4;
	ret;
}




// ===== COMPILED SASS (sm_100) =====

	.target	sm_100

	.elftype	@"ET_EXEC"


//--------------------- .note.nv.tkinfo           --------------------------
	.section	.note.nv.tkinfo,"",@"SHT_NOTE"
	.sectionflags	@"SHF_NOTE_NV_TKINFO"
	.tkinfo
        /*0018*/ 	.word	0x00000002
        /*0030*/ 	.string	""
        /*0030*/ 	.string	"ptxas"
        /*0030*/ 	.string	"Cuda compilation tools, release 13.0, V13.0.88"
        /*0030*/ 	.string	"Build cuda_13.0.r13.0/compiler.36424714_0"
        /*0030*/ 	.string	"-arch sm_100 "



//--------------------- .note.nv.cuinfo           --------------------------
	.section	.note.nv.cuinfo,"",@"SHT_NOTE"
	.sectionflags	@"SHF_NOTE_NV_CUINFO"
        /*0018*/ 	.short	0x0002
        /*001a*/ 	.short	0x0014
        /*001c*/ 	.short	0x0082
	.zero		2


//--------------------- .nv.info                  --------------------------
	.section	.nv.info,"",@"SHT_CUDA_INFO"
	.align	4


	//----- nvinfo : EIATTR_REGCOUNT
	.align		4
        /*0000*/ 	.byte	0x04, 0x2f
        /*0002*/ 	.short	(.L_1 - .L_0)
	.align		4
.L_0:
        /*0004*/ 	.word	index@(_Z13add_neighbourPi)
        /*0008*/ 	.word	0x00000008


	//----- nvinfo : EIATTR_FRAME_SIZE
	.align		4
.L_1:
        /*000c*/ 	.byte	0x04, 0x11
        /*000e*/ 	.short	(.L_3 - .L_2)
	.align		4
.L_2:
        /*0010*/ 	.word	index@(_Z13add_neighbourPi)
        /*0014*/ 	.word	0x00000000


	//----- nvinfo : EIATTR_MIN_STACK_SIZE
	.align		4
.L_3:
        /*0018*/ 	.byte	0x04, 0x12
        /*001a*/ 	.short	(.L_5 - .L_4)
	.align		4
.L_4:
        /*001c*/ 	.word	index@(_Z13add_neighbourPi)
        /*0020*/ 	.word	0x00000000
.L_5:


//--------------------- .nv.compat                --------------------------
	.section	.nv.compat,"",@"SHT_CUDA_COMPAT_INFO"
	.align	4
        /*0000*/ 	.byte	0x02, 0x09, 0x00, 0x00, 0x02, 0x02, 0x01, 0x00, 0x02, 0x05, 0x05, 0x00, 0x03, 0x07, 0x01, 0x01
        /*0010*/ 	.byte	0x02, 0x03, 0x00, 0x00, 0x02, 0x06, 0x01, 0x00, 0x04, 0x0b, 0x08, 0x00, 0x09, 0x00, 0x00, 0x00
        /*0020*/ 	.byte	0x00, 0x00, 0x00, 0x00


//--------------------- .nv.info._Z13add_neighbourPi --------------------------
	.section	.nv.info._Z13add_neighbourPi,"",@"SHT_CUDA_INFO"
	.sectionflags	@""
	.align	4


	//----- nvinfo : EIATTR_CUDA_API_VERSION
	.align		4
        /*0000*/ 	.byte	0x04, 0x37
        /*0002*/ 	.short	(.L_7 - .L_6)
.L_6:
        /*0004*/ 	.word	0x00000082


	//----- nvinfo : EIATTR_KPARAM_INFO
	.align		4
.L_7:
        /*0008*/ 	.byte	0x04, 0x17
        /*000a*/ 	.short	(.L_9 - .L_8)
.L_8:
        /*000c*/ 	.word	0x00000000
        /*0010*/ 	.short	0x0000
        /*0012*/ 	.short	0x0000
        /*0014*/ 	.byte	0x00, 0xf0, 0x21, 0x00


	//----- nvinfo : EIATTR_SPARSE_MMA_MASK
	.align		4
.L_9:
        /*0018*/ 	.byte	0x03, 0x50
        /*001a*/ 	.short	0x0000


	//----- nvinfo : EIATTR_MAXREG_COUNT
	.align		4
        /*001c*/ 	.byte	0x03, 0x1b
        /*001e*/ 	.short	0x00ff


	//----- nvinfo : EIATTR_NUM_BARRIERS
	.align		4
        /*0020*/ 	.byte	0x02, 0x4c
        /*0022*/ 	.byte	0x01
	.zero		1


	//----- nvinfo : EIATTR_MERCURY_ISA_VERSION
	.align		4
        /*0024*/ 	.byte	0x03, 0x5f
        /*0026*/ 	.short	0x0101


	//----- nvinfo : EIATTR_VRC_CTA_INIT_COUNT
	.align		4
        /*0028*/ 	.byte	0x02, 0x4a
	.zero		1
	.zero		1


	//----- nvinfo : EIATTR_EXIT_INSTR_OFFSETS
	.align		4
        /*002c*/ 	.byte	0x04, 0x1c
        /*002e*/ 	.short	(.L_11 - .L_10)


	//   ....[0]....
.L_10:
        /*0030*/ 	.word	0x000000a0


	//----- nvinfo : EIATTR_CBANK_PARAM_SIZE
	.align		4
.L_11:
        /*0034*/ 	.byte	0x03, 0x19
        /*0036*/ 	.short	0x0008


	//----- nvinfo : EIATTR_PARAM_CBANK
	.align		4
        /*0038*/ 	.byte	0x04, 0x0a
        /*003a*/ 	.short	(.L_13 - .L_12)
	.align		4
.L_12:
        /*003c*/ 	.word	index@(.nv.constant0._Z13add_neighbourPi)
        /*0040*/ 	.short	0x0380
        /*0042*/ 	.short	0x0008


	//----- nvinfo : EIATTR_SW_WAR
	.align		4
.L_13:
        /*0044*/ 	.byte	0x04, 0x36
        /*0046*/ 	.short	(.L_15 - .L_14)
.L_14:
        /*0048*/ 	.word	0x00000008
.L_15:


//--------------------- .nv.callgraph             --------------------------
	.section	.nv.callgraph,"",@"SHT_CUDA_CALLGRAPH"
	.align	4
	.sectionentsize	8
	.align		4
        /*0000*/ 	.word	0x00000000
	.align		4
        /*0004*/ 	.word	0xffffffff
	.align		4
        /*0008*/ 	.word	0x00000000
	.align		4
        /*000c*/ 	.word	0xfffffffe
	.align		4
        /*0010*/ 	.word	0x00000000
	.align		4
        /*0014*/ 	.word	0xfffffffd
	.align		4
        /*0018*/ 	.word	0x00000000
	.align		4
        /*001c*/ 	.word	0xfffffffc


//--------------------- .text._Z13add_neighbourPi --------------------------
	.section	.text._Z13add_neighbourPi,"ax",@progbits
	.align	128
        .global         _Z13add_neighbourPi
        .type           _Z13add_neighbourPi,@function
        .size           _Z13add_neighbourPi,(.L_x_1 - _Z13add_neighbourPi)
        .other          _Z13add_neighbourPi,@"STO_CUDA_ENTRY STV_DEFAULT"
_Z13add_neighbourPi:
.text._Z13add_neighbourPi:
[----:B------:R-:W-:Y:S01]  /*0000*/  LDC R1, c[0x0][0x37c] ;  /* 0x0000df00ff017b82 */ /* 0x000fe20000000800 */
[----:B------:R-:W0:Y:S07]  /*0010*/  S2R R5, SR_TID.X ;  /* 0x0000000000057919 */ /* 0x000e2e0000002100 */
[----:B------:R-:W0:Y:S01]  /*0020*/  LDC.64 R2, c[0x0][0x380] ;  /* 0x0000e000ff027b82 */ /* 0x000e220000000a00 */
[----:B------:R-:W1:Y:S01]  /*0030*/  LDCU.64 UR4, c[0x0][0x358] ;  /* 0x00006b00ff0477ac */ /* 0x000e620008000a00 */
[----:B0-----:R-:W-:-:S05]  /*0040*/  IMAD.WIDE R2, R5, 0x4, R2 ;  /* 0x0000000405027825 */ /* 0x001fca00078e0202 */
[----:B-1----:R-:W2:Y:S01]  /*0050*/  LDG.E R0, desc[UR4][R2.64+0x8] ;  /* 0x0000080402007981 */ /* 0x002ea2000c1e1900 */
[----:B------:R-:W-:Y:S06]  /*0060*/  BAR.SYNC.DEFER_BLOCKING 0x0 ;  /* 0x0000000000007b1d */ /* 0x000fec0000010000 */
[----:B------:R-:W2:Y:S02]  /*0070*/  LDG.E R5, desc[UR4][R2.64] ;  /* 0x0000000402057981 */ /* 0x000ea4000c1e1900 */
[----:B--2---:R-:W-:-:S05]  /*0080*/  IADD3 R5, PT, PT, R0, R5, RZ ;  /* 0x0000000500057210 */ /* 0x004fca0007ffe0ff */
[----:B------:R-:W-:Y:S01]  /*0090*/  STG.E desc[UR4][R2.64], R5 ;  /* 0x0000000502007986 */ /* 0x000fe2000c101904 */
[----:B------:R-:W-:Y:S05]  /*00a0*/  EXIT ;  /* 0x000000000000794d */ /* 0x000fea0003800000 */
.L_x_0:
[----:B------:R-:W-:-:S00]  /*00b0*/  BRA `(.L_x_0) ;  /* 0xfffffffc00fc7947 */ /* 0x000fc0000383ffff */
[----:B------:R-:W-:-:S00]  /*00c0*/  NOP ;  /* 0x0000000000007918 */ /* 0x000fc00000000000 */
        /* <DEDUP_REMOVED lines=11> */
.L_x_1:


//--------------------- .nv.shared.reserved.0     --------------------------
	.section	.nv.shared.reserved.0,"aw",@nobits
	.weak		__nv_reservedSMEM_offset_0_alias
	.size		__nv_reservedSMEM_offset_0_alias, 0, 64
	.other		__nv_reservedSMEM_offset_0_alias,@"STO_CUDA_RESERVED_SHARED STV_DEFAULT"
__nv_reservedSMEM_offset_0_alias:
	.zero		0
	.zero		64


//--------------------- .nv.constant0._Z13add_neighbourPi --------------------------
	.section	.nv.constant0._Z13add_neighbourPi,"a",@progbits
	.sectionflags	@""
	.align	4
.nv.constant0._Z13add_neighbourPi:
	.zero		904


//--------------------- SYMBOLS --------------------------

	.type		.nv.reservedSmem.offset0,@object
	.size		.nv.reservedSmem.offset0,0x4
